	.headerflags	@"EF_CUDA_TEXMODE_UNIFIED EF_CUDA_64BIT_ADDRESS EF_CUDA_ACCELERATORS EF_CUDA_SM90 EF_CUDA_VIRTUAL_SM(EF_CUDA_SM90)"
	.elftype	@"ET_EXEC"


//--------------------- .nv.info                  --------------------------
	.section	.nv.info,"",@"SHT_CUDA_INFO"
	.align	4


	//----- nvinfo : EIATTR_REGCOUNT
	.align		4
        /*0000*/ 	.byte	0x04, 0x2f
        /*0002*/ 	.short	(.L_2 - .L_1)
	.align		4
.L_1:
        /*0004*/ 	.word	index@(triton_per_fused_native_group_norm_23)
        /*0008*/ 	.word	0x00000015


	//----- nvinfo : EIATTR_MIN_STACK_SIZE
	.align		4
.L_2:
        /*000c*/ 	.byte	0x04, 0x12
        /*000e*/ 	.short	(.L_4 - .L_3)
	.align		4
.L_3:
        /*0010*/ 	.word	index@(triton_per_fused_native_group_norm_23)
        /*0014*/ 	.word	0x00000000


	//----- nvinfo : EIATTR_FRAME_SIZE
	.align		4
.L_4:
        /*0018*/ 	.byte	0x04, 0x11
        /*001a*/ 	.short	(.L_6 - .L_5)
	.align		4
.L_5:
        /*001c*/ 	.word	index@(triton_per_fused_native_group_norm_23)
        /*0020*/ 	.word	0x00000000


	//----- nvinfo : EIATTR_MIN_STACK_SIZE
	.align		4
.L_6:
        /*0024*/ 	.byte	0x04, 0x12
        /*0026*/ 	.short	(.L_8 - .L_7)
	.align		4
.L_7:
        /*0028*/ 	.word	index@(triton_per_fused_native_group_norm_23)
        /*002c*/ 	.word	0x00000000
.L_8:


//--------------------- .nv.info.triton_per_fused_native_group_norm_23 --------------------------
	.section	.nv.info.triton_per_fused_native_group_norm_23,"",@"SHT_CUDA_INFO"
	.sectionflags	@""
	.align	4


	//----- nvinfo : EIATTR_CUDA_API_VERSION
	.align		4
        /*0000*/ 	.byte	0x04, 0x37
        /*0002*/ 	.short	(.L_10 - .L_9)
.L_9:
        /*0004*/ 	.word	0x0000007c


	//----- nvinfo : EIATTR_KPARAM_INFO
	.align		4
.L_10:
        /*0008*/ 	.byte	0x04, 0x17
        /*000a*/ 	.short	(.L_12 - .L_11)
.L_11:
        /*000c*/ 	.word	0x00000000
        /*0010*/ 	.short	0x0005
        /*0012*/ 	.short	0x0024
        /*0014*/ 	.byte	0x00, 0xf0, 0x11, 0x00


	//----- nvinfo : EIATTR_KPARAM_INFO
	.align		4
.L_12:
        /*0018*/ 	.byte	0x04, 0x17
        /*001a*/ 	.short	(.L_14 - .L_13)
.L_13:
        /*001c*/ 	.word	0x00000000
        /*0020*/ 	.short	0x0004
        /*0022*/ 	.short	0x0020
        /*0024*/ 	.byte	0x00, 0xf0, 0x11, 0x00


	//----- nvinfo : EIATTR_KPARAM_INFO
	.align		4
.L_14:
        /*0028*/ 	.byte	0x04, 0x17
        /*002a*/ 	.short	(.L_16 - .L_15)
.L_15:
        /*002c*/ 	.word	0x00000000
        /*0030*/ 	.short	0x0003
        /*0032*/ 	.short	0x0018
        /*0034*/ 	.byte	0x00, 0xf4, 0x21, 0x00


	//----- nvinfo : EIATTR_KPARAM_INFO
	.align		4
.L_16:
        /*0038*/ 	.byte	0x04, 0x17
        /*003a*/ 	.short	(.L_18 - .L_17)
.L_17:
        /*003c*/ 	.word	0x00000000
        /*0040*/ 	.short	0x0002
        /*0042*/ 	.short	0x0010
        /*0044*/ 	.byte	0x00, 0xf4, 0x21, 0x00


	//----- nvinfo : EIATTR_KPARAM_INFO
	.align		4
.L_18:
        /*0048*/ 	.byte	0x04, 0x17
        /*004a*/ 	.short	(.L_20 - .L_19)
.L_19:
        /*004c*/ 	.word	0x00000000
        /*0050*/ 	.short	0x0001
        /*0052*/ 	.short	0x0008
        /*0054*/ 	.byte	0x00, 0xf4, 0x21, 0x00


	//----- nvinfo : EIATTR_KPARAM_INFO
	.align		4
.L_20:
        /*0058*/ 	.byte	0x04, 0x17
        /*005a*/ 	.short	(.L_22 - .L_21)
.L_21:
        /*005c*/ 	.word	0x00000000
        /*0060*/ 	.short	0x0000
        /*0062*/ 	.short	0x0000
        /*0064*/ 	.byte	0x00, 0xf4, 0x21, 0x00


	//----- nvinfo : EIATTR_SPARSE_MMA_MASK
	.align		4
.L_22:
        /*0068*/ 	.byte	0x03, 0x50
        /*006a*/ 	.short	0x0000


	//----- nvinfo : EIATTR_MAXREG_COUNT
	.align		4
        /*006c*/ 	.byte	0x03, 0x1b
        /*006e*/ 	.short	0x00ff


	//----- nvinfo : EIATTR_COOP_GROUP_MASK_REGIDS
	.align		4
        /*0070*/ 	.byte	0x04, 0x29
        /*0072*/ 	.short	(.L_24 - .L_23)


	//   ....[0]....
.L_23:
        /*0074*/ 	.word	0xffffffff


	//   ....[1]....
        /*0078*/ 	.word	0xffffffff


	//   ....[2]....
        /*007c*/ 	.word	0xffffffff


	//   ....[3]....
        /*0080*/ 	.word	0xffffffff


	//   ....[4]....
        /*0084*/ 	.word	0xffffffff


	//   ....[5]....
        /*0088*/ 	.word	0xffffffff


	//   ....[6]....
        /*008c*/ 	.word	0xffffffff


	//   ....[7]....
        /*0090*/ 	.word	0xffffffff


	//   ....[8]....
        /*0094*/ 	.word	0xffffffff


	//   ....[9]....
        /*0098*/ 	.word	0xffffffff


	//   ....[10]....
        /*009c*/ 	.word	0xffffffff


	//   ....[11]....
        /*00a0*/ 	.word	0xffffffff


	//   ....[12]....
        /*00a4*/ 	.word	0xffffffff


	//   ....[13]....
        /*00a8*/ 	.word	0xffffffff


	//   ....[14]....
        /*00ac*/ 	.word	0xffffffff


	//   ....[15]....
        /*00b0*/ 	.word	0xffffffff


	//----- nvinfo : EIATTR_COOP_GROUP_INSTR_OFFSETS
	.align		4
.L_24:
        /*00b4*/ 	.byte	0x04, 0x28
        /*00b6*/ 	.short	(.L_26 - .L_25)


	//   ....[0]....
.L_25:
        /*00b8*/ 	.word	0x000001d0


	//   ....[1]....
        /*00bc*/ 	.word	0x000001f0


	//   ....[2]....
        /*00c0*/ 	.word	0x00000220


	//   ....[3]....
        /*00c4*/ 	.word	0x00000240


	//   ....[4]....
        /*00c8*/ 	.word	0x00000260


	//   ....[5]....
        /*00cc*/ 	.word	0x000002c0


	//   ....[6]....
        /*00d0*/ 	.word	0x000002e0


	//   ....[7]....
        /*00d4*/ 	.word	0x00000300


	//   ....[8]....
        /*00d8*/ 	.word	0x000003f0


	//   ....[9]....
        /*00dc*/ 	.word	0x00000410


	//   ....[10]....
        /*00e0*/ 	.word	0x00000430


	//   ....[11]....
        /*00e4*/ 	.word	0x00000450


	//   ....[12]....
        /*00e8*/ 	.word	0x00000480


	//   ....[13]....
        /*00ec*/ 	.word	0x00000500


	//   ....[14]....
        /*00f0*/ 	.word	0x00000530


	//   ....[15]....
        /*00f4*/ 	.word	0x00000550


	//----- nvinfo : EIATTR_EXIT_INSTR_OFFSETS
	.align		4
.L_26:
        /*00f8*/ 	.byte	0x04, 0x1c
        /*00fa*/ 	.short	(.L_28 - .L_27)


	//   ....[0]....
.L_27:
        /*00fc*/ 	.word	0x00000630


	//   ....[1]....
        /*0100*/ 	.word	0x00000650


	//----- nvinfo : EIATTR_REQNTID
	.align		4
.L_28:
        /*0104*/ 	.byte	0x04, 0x10
        /*0106*/ 	.short	(.L_30 - .L_29)
.L_29:
        /*0108*/ 	.word	0x00000100
        /*010c*/ 	.word	0x00000001
        /*0110*/ 	.word	0x00000001


	//----- nvinfo : EIATTR_CBANK_PARAM_SIZE
	.align		4
.L_30:
        /*0114*/ 	.byte	0x03, 0x19
        /*0116*/ 	.short	0x0028


	//----- nvinfo : EIATTR_PARAM_CBANK
	.align		4
        /*0118*/ 	.byte	0x04, 0x0a
        /*011a*/ 	.short	(.L_32 - .L_31)
	.align		4
.L_31:
        /*011c*/ 	.word	index@(.nv.constant0.triton_per_fused_native_group_norm_23)
        /*0120*/ 	.short	0x0210
        /*0122*/ 	.short	0x0028


	//----- nvinfo : EIATTR_SW_WAR
	.align		4
.L_32:
        /*0124*/ 	.byte	0x04, 0x36
        /*0126*/ 	.short	(.L_34 - .L_33)
.L_33:
        /*0128*/ 	.word	0x00000008
.L_34:


//--------------------- .nv.callgraph             --------------------------
	.section	.nv.callgraph,"",@"SHT_CUDA_CALLGRAPH"
	.align	4
	.sectionentsize	8
	.align		4
        /*0000*/ 	.word	0x00000000
	.align		4
        /*0004*/ 	.word	0xffffffff
	.align		4
        /*0008*/ 	.word	0x00000000
	.align		4
        /*000c*/ 	.word	0xfffffffe
	.align		4
        /*0010*/ 	.word	0x00000000
	.align		4
        /*0014*/ 	.word	0xfffffffd
	.align		4
        /*0018*/ 	.word	0x00000000
	.align		4
        /*001c*/ 	.word	0xfffffffc


//--------------------- .nv.constant4             --------------------------
	.section	.nv.constant4,"a",@progbits
	.align	8
	.align		8
.nv.constant4:
        /*0000*/ 	.dword	_$_str


//--------------------- .text.triton_per_fused_native_group_norm_23 --------------------------
	.section	.text.triton_per_fused_native_group_norm_23,"ax",@progbits
	.sectionflags	@"SHF_BARRIERS=1"
	.align	128
        .global         triton_per_fused_native_group_norm_23
        .type           triton_per_fused_native_group_norm_23,@function
        .size           triton_per_fused_native_group_norm_23,(.L_x_1 - triton_per_fused_native_group_norm_23)
        .other          triton_per_fused_native_group_norm_23,@"STO_CUDA_ENTRY STV_DEFAULT"
triton_per_fused_native_group_norm_23:
.text.triton_per_fused_native_group_norm_23:
[----:B------:R-:W0:Y:S02]  /*0000*/  LDC R1, c[0x0][0x28] ;  /* 0x00000a00ff017b82 */ /* 0x000e240000000800 */
[----:B------:R-:W1:Y:S01]  /*0010*/  S2R R0, SR_CTAID.X ;  /* 0x0000000000007919 */ /* 0x000e620000002500 */
[----:B------:R-:W2:Y:S01]  /*0020*/  LDC.64 R2, c[0x0][0x210] ;  /* 0x00008400ff027b82 */ /* 0x000ea20000000a00 */
[----:B------:R-:W-:Y:S01]  /*0030*/  ULDC.64 UR6, c[0x0][0x208] ;  /* 0x0000820000067ab9 */ /* 0x000fe20000000a00 */
[----:B------:R-:W3:Y:S01]  /*0040*/  S2R R12, SR_TID.X ;  /* 0x00000000000c7919 */ /* 0x000ee20000002100 */
[----:B-1----:R-:W-:Y:S02]  /*0050*/  SHF.R.S32.HI R5, RZ, 0x1f, R0 ;  /* 0x0000001fff057819 */ /* 0x002fe40000011400 */
[C---:B---3--:R-:W-:Y:S02]  /*0060*/  SHF.L.U32 R4, R12.reuse, 0x7, RZ ;  /* 0x000000070c047819 */ /* 0x048fe400000006ff */
[----:B------:R-:W-:Y:S02]  /*0070*/  LEA.HI R5, R5, R0, RZ, 0x5 ;  /* 0x0000000005057211 */ /* 0x000fe400078f28ff */
[----:B------:R-:W-:-:S02]  /*0080*/  SHF.L.U32 R9, R12, 0x2, RZ ;  /* 0x000000020c097819 */ /* 0x000fc400000006ff */
[----:B------:R-:W-:Y:S02]  /*0090*/  LOP3.LUT R4, R4, 0x7e00, RZ, 0xc0, !PT ;  /* 0x00007e0004047812 */ /* 0x000fe400078ec0ff */
[C---:B------:R-:W-:Y:S02]  /*00a0*/  LOP3.LUT R7, R5.reuse, 0xfffffe0, RZ, 0xc0, !PT ;  /* 0x0fffffe005077812 */ /* 0x040fe400078ec0ff */
[----:B------:R-:W-:Y:S02]  /*00b0*/  LOP3.LUT R4, R4, 0xc, R9, 0xf8, !PT ;  /* 0x0000000c04047812 */ /* 0x000fe400078ef809 */
[----:B------:R-:W-:Y:S02]  /*00c0*/  SHF.L.U32 R5, R5, 0xa, RZ ;  /* 0x0000000a05057819 */ /* 0x000fe400000006ff */
[----:B------:R-:W-:Y:S02]  /*00d0*/  IADD3 R7, -R7, R0, RZ ;  /* 0x0000000007077210 */ /* 0x000fe40007ffe1ff */
[----:B------:R-:W-:-:S02]  /*00e0*/  LOP3.LUT R5, R5, 0xffff8000, RZ, 0xc0, !PT ;  /* 0xffff800005057812 */ /* 0x000fc400078ec0ff */
[----:B------:R-:W-:-:S04]  /*00f0*/  LEA R4, R7, R4, 0x4 ;  /* 0x0000000407047211 */ /* 0x000fc800078e20ff */
[----:B------:R-:W-:-:S05]  /*0100*/  IADD3 R5, R5, R4, RZ ;  /* 0x0000000405057210 */ /* 0x000fca0007ffe0ff */
[----:B--2---:R-:W-:-:S05]  /*0110*/  IMAD.WIDE R2, R5, 0x4, R2 ;  /* 0x0000000405027825 */ /* 0x004fca00078e0202 */
[----:B------:R-:W2:Y:S01]  /*0120*/  LDG.E.128 R4, desc[UR6][R2.64] ;  /* 0x0000000602047981 */ /* 0x000ea2000c1e1d00 */
[----:B------:R-:W1:Y:S01]  /*0130*/  S2UR UR5, SR_CgaCtaId ;  /* 0x00000000000579c3 */ /* 0x000e620000008800 */
[C---:B------:R-:W-:Y:S01]  /*0140*/  LOP3.LUT P1, RZ, R12.reuse, 0x1f, RZ, 0xc0, !PT ;  /* 0x0000001f0cff7812 */ /* 0x040fe2000782c0ff */
[----:B------:R-:W-:Y:S01]  /*0150*/  UMOV UR4, 0x400 ;  /* 0x0000040000047882 */ /* 0x000fe20000000000 */
[C---:B------:R-:W-:Y:S02]  /*0160*/  ISETP.GE.AND P2, PT, R12.reuse, 0x8, PT ;  /* 0x000000080c00780c */ /* 0x040fe40003f46270 */
[----:B------:R-:W-:-:S04]  /*0170*/  LOP3.LUT P0, RZ, R12, 0x7, RZ, 0xc0, !PT ;  /* 0x000000070cff7812 */ /* 0x000fc8000780c0ff */
[----:B------:R-:W-:Y:S01]  /*0180*/  ISETP.LT.AND P0, PT, R12, 0x8, !P0 ;  /* 0x000000080c00780c */ /* 0x000fe20004701270 */
[----:B-1----:R-:W-:Y:S01]  /*0190*/  UPRMT UR4, UR5, 0x654, UR4 ;  /* 0x0000065405047896 */ /* 0x002fe20008000004 */
[----:B--2---:R-:W-:-:S04]  /*01a0*/  FADD R11, R4, R5 ;  /* 0x00000005040b7221 */ /* 0x004fc80000000000 */
[----:B------:R-:W-:-:S04]  /*01b0*/  FADD R14, R6, R11 ;  /* 0x0000000b060e7221 */ /* 0x000fc80000000000 */
[----:B------:R-:W-:-:S05]  /*01c0*/  FADD R14, R7, R14 ;  /* 0x0000000e070e7221 */ /* 0x000fca0000000000 */
[----:B------:R-:W1:Y:S02]  /*01d0*/  SHFL.BFLY PT, R11, R14, 0x10, 0x1f ;  /* 0x0e001f000e0b7f89 */ /* 0x000e6400000e0000 */
[----:B-1----:R-:W-:-:S05]  /*01e0*/  FADD R11, R14, R11 ;  /* 0x0000000b0e0b7221 */ /* 0x002fca0000000000 */
[----:B------:R-:W1:Y:S02]  /*01f0*/  SHFL.BFLY PT, R16, R11, 0x8, 0x1f ;  /* 0x0d001f000b107f89 */ /* 0x000e6400000e0000 */
[----:B-1----:R-:W-:Y:S01]  /*0200*/  FADD R16, R11, R16 ;  /* 0x000000100b107221 */ /* 0x002fe20000000000 */
[----:B------:R-:W-:-:S04]  /*0210*/  SHF.R.U32.HI R11, RZ, 0x3, R12 ;  /* 0x00000003ff0b7819 */ /* 0x000fc8000001160c */
[----:B------:R-:W1:Y:S02]  /*0220*/  SHFL.BFLY PT, R13, R16, 0x4, 0x1f ;  /* 0x0c801f00100d7f89 */ /* 0x000e6400000e0000 */
[----:B-1----:R-:W-:-:S05]  /*0230*/  FADD R13, R16, R13 ;  /* 0x0000000d100d7221 */ /* 0x002fca0000000000 */
[----:B------:R-:W1:Y:S02]  /*0240*/  SHFL.BFLY PT, R18, R13, 0x2, 0x1f ;  /* 0x0c401f000d127f89 */ /* 0x000e6400000e0000 */
[----:B-1----:R-:W-:-:S05]  /*0250*/  FADD R18, R13, R18 ;  /* 0x000000120d127221 */ /* 0x002fca0000000000 */
[----:B------:R-:W1:Y:S02]  /*0260*/  SHFL.BFLY PT, R3, R18, 0x1, 0x1f ;  /* 0x0c201f0012037f89 */ /* 0x000e6400000e0000 */
[----:B-1----:R-:W-:Y:S01]  /*0270*/  FADD R2, R18, R3 ;  /* 0x0000000312027221 */ /* 0x002fe20000000000 */
[----:B------:R-:W-:-:S05]  /*0280*/  LOP3.LUT R3, R11, 0x1c, RZ, 0xc0, !PT ;  /* 0x0000001c0b037812 */ /* 0x000fca00078ec0ff */
[----:B------:R-:W-:Y:S01]  /*0290*/  @!P1 STS [R3+UR4], R2 ;  /* 0x0000000203009988 */ /* 0x000fe20008000804 */
[----:B------:R-:W-:Y:S06]  /*02a0*/  BAR.SYNC.DEFER_BLOCKING 0x0 ;  /* 0x0000000000007b1d */ /* 0x000fec0000010000 */
[----:B------:R-:W1:Y:S04]  /*02b0*/  @!P2 LDS R10, [R9+UR4] ;  /* 0x00000004090aa984 */ /* 0x000e680008000800 */
[----:B-1----:R-:W1:Y:S02]  /*02c0*/  SHFL.BFLY PT, R11, R10, 0x4, 0x1f ;  /* 0x0c801f000a0b7f89 */ /* 0x002e6400000e0000 */
[----:B-1----:R-:W-:-:S05]  /*02d0*/  FADD R11, R10, R11 ;  /* 0x0000000b0a0b7221 */ /* 0x002fca0000000000 */
[----:B------:R-:W1:Y:S02]  /*02e0*/  SHFL.BFLY PT, R14, R11, 0x2, 0x1f ;  /* 0x0c401f000b0e7f89 */ /* 0x000e6400000e0000 */
[----:B-1----:R-:W-:-:S05]  /*02f0*/  FADD R14, R11, R14 ;  /* 0x0000000e0b0e7221 */ /* 0x002fca0000000000 */
[----:B------:R-:W1:Y:S02]  /*0300*/  SHFL.BFLY PT, R13, R14, 0x1, 0x1f ;  /* 0x0c201f000e0d7f89 */ /* 0x000e6400000e0000 */
[----:B-1----:R-:W-:-:S05]  /*0310*/  FADD R16, R14, R13 ;  /* 0x0000000d0e107221 */ /* 0x002fca0000000000 */
[----:B------:R-:W-:Y:S01]  /*0320*/  @P0 STS [R9+UR4], R16 ;  /* 0x0000001009000988 */ /* 0x000fe20008000804 */
[----:B------:R-:W-:Y:S06]  /*0330*/  BAR.SYNC.DEFER_BLOCKING 0x0 ;  /* 0x0000000000007b1d */ /* 0x000fec0000010000 */
[----:B------:R-:W1:Y:S02]  /*0340*/  LDS R2, [UR4] ;  /* 0x00000004ff027984 */ /* 0x000e640008000800 */
[----:B-1----:R-:W-:-:S04]  /*0350*/  FADD R2, RZ, R2 ;  /* 0x00000002ff027221 */ /* 0x002fc80000000000 */
[----:B------:R-:W-:-:S04]  /*0360*/  FMUL R2, R2, 0.0009765625 ;  /* 0x3a80000002027820 */ /* 0x000fc80000400000 */
[--C-:B------:R-:W-:Y:S01]  /*0370*/  FADD R5, R5, -R2.reuse ;  /* 0x8000000205057221 */ /* 0x100fe20000000000 */
[--C-:B------:R-:W-:Y:S01]  /*0380*/  FADD R4, R4, -R2.reuse ;  /* 0x8000000204047221 */ /* 0x100fe20000000000 */
[--C-:B------:R-:W-:Y:S01]  /*0390*/  FADD R6, R6, -R2.reuse ;  /* 0x8000000206067221 */ /* 0x100fe20000000000 */
[----:B------:R-:W-:Y:S01]  /*03a0*/  FADD R7, R7, -R2 ;  /* 0x8000000207077221 */ /* 0x000fe20000000000 */
[----:B------:R-:W-:-:S04]  /*03b0*/  FMUL R5, R5, R5 ;  /* 0x0000000505057220 */ /* 0x000fc80000400000 */
[----:B------:R-:W-:-:S04]  /*03c0*/  FFMA R5, R4, R4, R5 ;  /* 0x0000000404057223 */ /* 0x000fc80000000005 */
[----:B------:R-:W-:-:S04]  /*03d0*/  FFMA R6, R6, R6, R5 ;  /* 0x0000000606067223 */ /* 0x000fc80000000005 */
[----:B------:R-:W-:-:S05]  /*03e0*/  FFMA R6, R7, R7, R6 ;  /* 0x0000000707067223 */ /* 0x000fca0000000006 */
[----:B------:R-:W1:Y:S02]  /*03f0*/  SHFL.BFLY PT, R5, R6, 0x10, 0x1f ;  /* 0x0e001f0006057f89 */ /* 0x000e6400000e0000 */
[----:B-1----:R-:W-:-:S05]  /*0400*/  FADD R5, R6, R5 ;  /* 0x0000000506057221 */ /* 0x002fca0000000000 */
[----:B------:R-:W1:Y:S02]  /*0410*/  SHFL.BFLY PT, R4, R5, 0x8, 0x1f ;  /* 0x0d001f0005047f89 */ /* 0x000e6400000e0000 */
[----:B-1----:R-:W-:-:S05]  /*0420*/  FADD R4, R5, R4 ;  /* 0x0000000405047221 */ /* 0x002fca0000000000 */
[----:B------:R-:W1:Y:S02]  /*0430*/  SHFL.BFLY PT, R7, R4, 0x4, 0x1f ;  /* 0x0c801f0004077f89 */ /* 0x000e6400000e0000 */
[----:B-1----:R-:W-:-:S05]  /*0440*/  FADD R7, R4, R7 ;  /* 0x0000000704077221 */ /* 0x002fca0000000000 */
[----:B------:R-:W1:Y:S02]  /*0450*/  SHFL.BFLY PT, R10, R7, 0x2, 0x1f ;  /* 0x0c401f00070a7f89 */ /* 0x000e6400000e0000 */
[----:B-1----:R-:W-:Y:S02]  /*0460*/  FADD R10, R7, R10 ;  /* 0x0000000a070a7221 */ /* 0x002fe40000000000 */
[----:B------:R-:W1:Y:S03]  /*0470*/  LDC.64 R6, c[0x0][0x218] ;  /* 0x00008600ff067b82 */ /* 0x000e660000000a00 */
[----:B------:R-:W2:Y:S01]  /*0480*/  SHFL.BFLY PT, R11, R10, 0x1, 0x1f ;  /* 0x0c201f000a0b7f89 */ /* 0x000ea200000e0000 */
[----:B-1----:R-:W-:-:S04]  /*0490*/  IMAD.WIDE R6, R0, 0x4, R6 ;  /* 0x0000000400067825 */ /* 0x002fc800078e0206 */
[----:B--2---:R-:W-:Y:S01]  /*04a0*/  FADD R14, R10, R11 ;  /* 0x0000000b0a0e7221 */ /* 0x004fe20000000000 */
[----:B------:R-:W-:Y:S08]  /*04b0*/  BAR.SYNC.DEFER_BLOCKING 0x0 ;  /* 0x0000000000007b1d */ /* 0x000ff00000010000 */
[----:B------:R-:W1:Y:S01]  /*04c0*/  LDC.64 R10, c[0x0][0x220] ;  /* 0x00008800ff0a7b82 */ /* 0x000e620000000a00 */
[----:B------:R-:W-:Y:S07]  /*04d0*/  @!P1 STS [R3+UR4], R14 ;  /* 0x0000000e03009988 */ /* 0x000fee0008000804 */
[----:B------:R-:W-:Y:S06]  /*04e0*/  BAR.SYNC.DEFER_BLOCKING 0x0 ;  /* 0x0000000000007b1d */ /* 0x000fec0000010000 */
[----:B------:R-:W2:Y:S04]  /*04f0*/  @!P2 LDS R8, [R9+UR4] ;  /* 0x000000040908a984 */ /* 0x000ea80008000800 */
[----:B--2---:R-:W2:Y:S02]  /*0500*/  SHFL.BFLY PT, R5, R8, 0x4, 0x1f ;  /* 0x0c801f0008057f89 */ /* 0x004ea400000e0000 */
[----:B--2---:R-:W-:Y:S01]  /*0510*/  FADD R13, R8, R5 ;  /* 0x00000005080d7221 */ /* 0x004fe20000000000 */
[----:B------:R-:W-:-:S04]  /*0520*/  HFMA2.MMA R8, -RZ, RZ, 0.8125, 0 ;  /* 0x3a800000ff087435 */ /* 0x000fc800000001ff */
[----:B------:R-:W2:Y:S02]  /*0530*/  SHFL.BFLY PT, R4, R13, 0x2, 0x1f ;  /* 0x0c401f000d047f89 */ /* 0x000ea400000e0000 */
[----:B--2---:R-:W-:-:S05]  /*0540*/  FADD R15, R13, R4 ;  /* 0x000000040d0f7221 */ /* 0x004fca0000000000 */
[----:B------:R-:W2:Y:S02]  /*0550*/  SHFL.BFLY PT, R4, R15, 0x1, 0x1f ;  /* 0x0c201f000f047f89 */ /* 0x000ea400000e0000 */
[----:B--2---:R-:W-:Y:S02]  /*0560*/  FADD R16, R15, R4 ;  /* 0x000000040f107221 */ /* 0x004fe40000000000 */
[----:B------:R-:W2:Y:S03]  /*0570*/  LDC.64 R4, c[0x0][0x228] ;  /* 0x00008a00ff047b82 */ /* 0x000ea60000000a00 */
[----:B------:R-:W-:Y:S05]  /*0580*/  @P0 STS [R9+UR4], R16 ;  /* 0x0000001009000988 */ /* 0x000fea0008000804 */
[----:B------:R-:W-:Y:S01]  /*0590*/  BAR.SYNC.DEFER_BLOCKING 0x0 ;  /* 0x0000000000007b1d */ /* 0x000fe20000010000 */
[----:B------:R-:W-:Y:S01]  /*05a0*/  LOP3.LUT P0, RZ, R12, 0xff, RZ, 0xc0, !PT ;  /* 0x000000ff0cff7812 */ /* 0x000fe2000780c0ff */
[----:B--2---:R-:W-:-:S04]  /*05b0*/  IMAD.WIDE R4, R0, 0x4, R4 ;  /* 0x0000000400047825 */ /* 0x004fc800078e0204 */
[----:B------:R-:W2:Y:S02]  /*05c0*/  LDS R3, [UR4] ;  /* 0x00000004ff037984 */ /* 0x000ea40008000800 */
[----:B--2---:R-:W-:-:S04]  /*05d0*/  FADD R3, RZ, R3 ;  /* 0x00000003ff037221 */ /* 0x004fc80000000000 */
[----:B------:R-:W-:Y:S01]  /*05e0*/  FFMA R13, R3, R8, 9.9999997473787516356e-06 ;  /* 0x3727c5ac030d7423 */ /* 0x000fe20000000008 */
[----:B-1----:R-:W-:-:S05]  /*05f0*/  IMAD.WIDE R8, R0, 0x4, R10 ;  /* 0x0000000400087825 */ /* 0x002fca00078e020a */
[----:B------:R-:W1:Y:S02]  /*0600*/  MUFU.RSQ R13, R13 ;  /* 0x0000000d000d7308 */ /* 0x000e640000001400 */
[----:B-1----:R1:W-:Y:S04]  /*0610*/  @!P0 STG.E desc[UR6][R4.64], R13 ;  /* 0x0000000d04008986 */ /* 0x0023e8000c101906 */
[----:B------:R1:W-:Y:S01]  /*0620*/  @!P0 STG.E desc[UR6][R6.64], R2 ;  /* 0x0000000206008986 */ /* 0x0003e2000c101906 */
[----:B------:R-:W-:Y:S05]  /*0630*/  @P0 EXIT ;  /* 0x000000000000094d */ /* 0x000fea0003800000 */
[----:B------:R-:W-:Y:S01]  /*0640*/  STG.E desc[UR6][R8.64], R3 ;  /* 0x0000000308007986 */ /* 0x000fe2000c101906 */
[----:B------:R-:W-:Y:S05]  /*0650*/  EXIT ;  /* 0x000000000000794d */ /* 0x000fea0003800000 */
.L_x_0:
[----:B------:R-:W-:-:S00]  /*0660*/  BRA `(.L_x_0) ;  /* 0xfffffffc00fc7947 */ /* 0x000fc0000383ffff */
[----:B------:R-:W-:-:S00]  /*0670*/  NOP ;  /* 0x0000000000007918 */ /* 0x000fc00000000000 */
        /* <DEDUP_REMOVED lines=8> */
.L_x_1:


//--------------------- .nv.global.init           --------------------------
	.section	.nv.global.init,"aw",@progbits
.nv.global.init:
	.type		_$_str,@object
	.size		_$_str,(.L_0 - _$_str)
_$_str:
        /*0000*/ 	.byte	0x5f, 0x5f, 0x43, 0x55, 0x44, 0x41, 0x5f, 0x46, 0x54, 0x5a, 0x00
.L_0:


//--------------------- .nv.shared.triton_per_fused_native_group_norm_23 --------------------------
	.section	.nv.shared.triton_per_fused_native_group_norm_23,"aw",@nobits
	.sectionflags	@""
	.align	16
	.zero		1024


//--------------------- .nv.constant0.triton_per_fused_native_group_norm_23 --------------------------
	.section	.nv.constant0.triton_per_fused_native_group_norm_23,"a",@progbits
	.sectionflags	@""
	.align	4
.nv.constant0.triton_per_fused_native_group_norm_23:
	.zero		568
